//
// Generated by NVIDIA NVVM Compiler
//
// Compiler Build ID: CL-36424714
// Cuda compilation tools, release 13.0, V13.0.88
// Based on NVVM 20.0.0
//

.version 9.0
.target sm_100
.address_size 64

	// .globl	_Z4convPfS_S_iii
// _ZZ4convPfS_S_iiiE4N_ds has been demoted

.visible .entry _Z4convPfS_S_iii(
	.param .u64 .ptr .align 1 _Z4convPfS_S_iii_param_0,
	.param .u64 .ptr .align 1 _Z4convPfS_S_iii_param_1,
	.param .u64 .ptr .align 1 _Z4convPfS_S_iii_param_2,
	.param .u32 _Z4convPfS_S_iii_param_3,
	.param .u32 _Z4convPfS_S_iii_param_4,
	.param .u32 _Z4convPfS_S_iii_param_5
)
{
	.reg .pred 	%p<38>;
	.reg .b32 	%r<125>;
	.reg .b32 	%f<152>;
	.reg .b64 	%rd<54>;
	// demoted variable
	.shared .align 4 .b8 _ZZ4convPfS_S_iiiE4N_ds[144];
	ld.param.u64 	%rd9, [_Z4convPfS_S_iii_param_0];
	ld.param.u64 	%rd10, [_Z4convPfS_S_iii_param_1];
	ld.param.u64 	%rd8, [_Z4convPfS_S_iii_param_2];
	ld.param.u32 	%r45, [_Z4convPfS_S_iii_param_3];
	ld.param.u32 	%r46, [_Z4convPfS_S_iii_param_4];
	cvta.to.global.u64 	%rd1, %rd10;
	cvta.to.global.u64 	%rd2, %rd9;
	mov.u32 	%r47, %ctaid.x;
	mov.u32 	%r1, %ntid.x;
	mul.lo.s32 	%r48, %r47, %r1;
	mov.u32 	%r2, %tid.x;
	add.s32 	%r3, %r48, %r2;
	mov.u32 	%r49, %ctaid.y;
	mov.u32 	%r4, %ntid.y;
	mul.lo.s32 	%r50, %r49, %r4;
	mov.u32 	%r51, %tid.y;
	add.s32 	%r6, %r50, %r51;
	sub.s32 	%r52, %r48, %r1;
	add.s32 	%r7, %r52, %r2;
	add.s32 	%r8, %r3, %r1;
	sub.s32 	%r53, %r50, %r4;
	add.s32 	%r9, %r53, %r51;
	add.s32 	%r10, %r6, %r4;
	shr.u32 	%r54, %r45, 31;
	add.s32 	%r55, %r45, %r54;
	shr.s32 	%r11, %r55, 1;
	sub.s32 	%r12, %r1, %r11;
	setp.lt.u32 	%p1, %r2, %r12;
	sub.s32 	%r56, %r4, %r11;
	setp.lt.u32 	%p2, %r51, %r56;
	sub.s32 	%r57, %r51, %r4;
	add.s32 	%r58, %r57, %r11;
	mov.u32 	%r59, _ZZ4convPfS_S_iiiE4N_ds;
	mad.lo.s32 	%r14, %r58, 24, %r59;
	or.pred  	%p3, %p1, %p2;
	@%p3 bra 	$L__BB0_4;
	or.b32  	%r60, %r7, %r9;
	setp.lt.s32 	%p4, %r60, 0;
	mov.f32 	%f134, 0f00000000;
	@%p4 bra 	$L__BB0_3;
	mad.lo.s32 	%r61, %r46, %r9, %r7;
	mul.wide.s32 	%rd11, %r61, 4;
	add.s64 	%rd12, %rd2, %rd11;
	ld.global.f32 	%f134, [%rd12];
$L__BB0_3:
	sub.s32 	%r62, %r2, %r1;
	add.s32 	%r63, %r62, %r11;
	shl.b32 	%r64, %r63, 2;
	add.s32 	%r65, %r14, %r64;
	st.shared.f32 	[%r65], %f134;
$L__BB0_4:
	setp.lt.u32 	%p5, %r51, %r56;
	setp.ge.u32 	%p6, %r2, %r11;
	or.pred  	%p7, %p6, %p5;
	@%p7 bra 	$L__BB0_8;
	setp.ge.s32 	%p8, %r8, %r46;
	setp.lt.s32 	%p9, %r9, 0;
	or.pred  	%p10, %p8, %p9;
	mov.f32 	%f135, 0f00000000;
	@%p10 bra 	$L__BB0_7;
	mad.lo.s32 	%r66, %r46, %r9, %r8;
	mul.wide.s32 	%rd13, %r66, 4;
	add.s64 	%rd14, %rd2, %rd13;
	ld.global.f32 	%f135, [%rd14];
$L__BB0_7:
	add.s32 	%r67, %r2, %r1;
	add.s32 	%r68, %r67, %r11;
	shl.b32 	%r69, %r68, 2;
	add.s32 	%r70, %r14, %r69;
	st.shared.f32 	[%r70], %f135;
$L__BB0_8:
	setp.lt.u32 	%p11, %r2, %r12;
	setp.ge.u32 	%p12, %r51, %r11;
	add.s32 	%r71, %r51, %r4;
	add.s32 	%r72, %r71, %r11;
	mad.lo.s32 	%r15, %r72, 24, %r59;
	or.pred  	%p13, %p12, %p11;
	@%p13 bra 	$L__BB0_12;
	setp.lt.s32 	%p14, %r7, 0;
	setp.ge.s32 	%p15, %r10, %r46;
	or.pred  	%p16, %p14, %p15;
	mov.f32 	%f136, 0f00000000;
	@%p16 bra 	$L__BB0_11;
	mad.lo.s32 	%r74, %r46, %r10, %r7;
	mul.wide.u32 	%rd15, %r74, 4;
	add.s64 	%rd16, %rd2, %rd15;
	ld.global.f32 	%f136, [%rd16];
$L__BB0_11:
	add.s32 	%r75, %r12, %r2;
	shl.b32 	%r76, %r75, 2;
	add.s32 	%r77, %r15, %r76;
	st.shared.f32 	[%r77], %f136;
$L__BB0_12:
	max.u32 	%r78, %r2, %r51;
	setp.ge.u32 	%p17, %r78, %r11;
	@%p17 bra 	$L__BB0_16;
	max.s32 	%r79, %r8, %r10;
	setp.ge.s32 	%p18, %r79, %r46;
	mov.f32 	%f137, 0f00000000;
	@%p18 bra 	$L__BB0_15;
	mad.lo.s32 	%r80, %r46, %r10, %r8;
	mul.wide.s32 	%rd17, %r80, 4;
	add.s64 	%rd18, %rd2, %rd17;
	ld.global.f32 	%f137, [%rd18];
$L__BB0_15:
	add.s32 	%r81, %r2, %r1;
	add.s32 	%r82, %r81, %r11;
	shl.b32 	%r83, %r82, 2;
	add.s32 	%r84, %r15, %r83;
	st.shared.f32 	[%r84], %f137;
$L__BB0_16:
	mad.lo.s32 	%r16, %r46, %r6, %r3;
	mul.wide.u32 	%rd19, %r16, 4;
	add.s64 	%rd20, %rd2, %rd19;
	ld.global.f32 	%f37, [%rd20];
	add.s32 	%r17, %r11, %r51;
	mad.lo.s32 	%r18, %r17, 24, %r59;
	add.s32 	%r19, %r11, %r2;
	shl.b32 	%r86, %r19, 2;
	add.s32 	%r20, %r18, %r86;
	st.shared.f32 	[%r20], %f37;
	setp.lt.u32 	%p19, %r51, %r56;
	@%p19 bra 	$L__BB0_20;
	setp.lt.s32 	%p20, %r9, 0;
	mov.f32 	%f138, 0f00000000;
	@%p20 bra 	$L__BB0_19;
	mad.lo.s32 	%r87, %r46, %r9, %r2;
	mul.wide.u32 	%rd21, %r87, 4;
	add.s64 	%rd22, %rd2, %rd21;
	ld.global.f32 	%f138, [%rd22];
$L__BB0_19:
	add.s32 	%r89, %r14, %r86;
	st.shared.f32 	[%r89], %f138;
$L__BB0_20:
	setp.lt.u32 	%p21, %r2, %r12;
	@%p21 bra 	$L__BB0_24;
	setp.lt.s32 	%p22, %r7, 0;
	mov.f32 	%f139, 0f00000000;
	@%p22 bra 	$L__BB0_23;
	mad.lo.s32 	%r90, %r17, %r46, %r7;
	mul.wide.u32 	%rd23, %r90, 4;
	add.s64 	%rd24, %rd2, %rd23;
	ld.global.f32 	%f139, [%rd24];
$L__BB0_23:
	sub.s32 	%r91, %r2, %r1;
	add.s32 	%r92, %r91, %r11;
	shl.b32 	%r93, %r92, 2;
	add.s32 	%r94, %r18, %r93;
	st.shared.f32 	[%r94], %f139;
$L__BB0_24:
	setp.ge.u32 	%p23, %r2, %r11;
	@%p23 bra 	$L__BB0_28;
	setp.ge.s32 	%p24, %r8, %r46;
	mov.f32 	%f140, 0f00000000;
	@%p24 bra 	$L__BB0_27;
	mad.lo.s32 	%r95, %r19, %r46, %r8;
	mul.wide.u32 	%rd25, %r95, 4;
	add.s64 	%rd26, %rd2, %rd25;
	ld.global.f32 	%f140, [%rd26];
$L__BB0_27:
	shl.b32 	%r96, %r1, 2;
	add.s32 	%r97, %r20, %r96;
	st.shared.f32 	[%r97], %f140;
$L__BB0_28:
	setp.ge.u32 	%p25, %r51, %r11;
	@%p25 bra 	$L__BB0_32;
	neg.s32 	%r98, %r46;
	setp.gt.s32 	%p26, %r10, %r98;
	mov.f32 	%f141, 0f00000000;
	@%p26 bra 	$L__BB0_31;
	mad.lo.s32 	%r99, %r46, %r10, %r2;
	mul.wide.u32 	%rd27, %r99, 4;
	add.s64 	%rd28, %rd2, %rd27;
	ld.global.f32 	%f141, [%rd28];
$L__BB0_31:
	add.s32 	%r101, %r15, %r86;
	st.shared.f32 	[%r101], %f141;
$L__BB0_32:
	bar.sync 	0;
	setp.lt.s32 	%p27, %r45, 1;
	mov.f32 	%f150, 0f00000000;
	@%p27 bra 	$L__BB0_48;
	and.b32  	%r21, %r45, 15;
	add.s32 	%r22, %r21, -1;
	and.b32  	%r23, %r45, 7;
	add.s32 	%r24, %r23, -1;
	and.b32  	%r25, %r45, 2147483632;
	and.b32  	%r26, %r45, 3;
	neg.s32 	%r27, %r25;
	shl.b32 	%r103, %r2, 2;
	add.s32 	%r105, %r103, %r59;
	add.s32 	%r28, %r105, 32;
	add.s64 	%rd3, %rd1, 32;
	mov.f32 	%f150, 0f00000000;
	mov.b32 	%r119, 0;
$L__BB0_34:
	setp.lt.u32 	%p28, %r45, 16;
	add.s32 	%r30, %r119, %r51;
	mul.lo.s32 	%r31, %r119, %r45;
	mov.b32 	%r123, 0;
	@%p28 bra 	$L__BB0_37;
	mad.lo.s32 	%r120, %r30, 24, %r28;
	mul.wide.u32 	%rd29, %r31, 4;
	add.s64 	%rd53, %rd3, %rd29;
	mov.u32 	%r121, %r27;
$L__BB0_36:
	.pragma "nounroll";
	ld.shared.f32 	%f45, [%r120+-32];
	ld.global.f32 	%f46, [%rd53+-32];
	fma.rn.f32 	%f47, %f45, %f46, %f150;
	ld.shared.f32 	%f48, [%r120+-28];
	ld.global.f32 	%f49, [%rd53+-28];
	fma.rn.f32 	%f50, %f48, %f49, %f47;
	ld.shared.f32 	%f51, [%r120+-24];
	ld.global.f32 	%f52, [%rd53+-24];
	fma.rn.f32 	%f53, %f51, %f52, %f50;
	ld.shared.f32 	%f54, [%r120+-20];
	ld.global.f32 	%f55, [%rd53+-20];
	fma.rn.f32 	%f56, %f54, %f55, %f53;
	ld.shared.f32 	%f57, [%r120+-16];
	ld.global.f32 	%f58, [%rd53+-16];
	fma.rn.f32 	%f59, %f57, %f58, %f56;
	ld.shared.f32 	%f60, [%r120+-12];
	ld.global.f32 	%f61, [%rd53+-12];
	fma.rn.f32 	%f62, %f60, %f61, %f59;
	ld.shared.f32 	%f63, [%r120+-8];
	ld.global.f32 	%f64, [%rd53+-8];
	fma.rn.f32 	%f65, %f63, %f64, %f62;
	ld.shared.f32 	%f66, [%r120+-4];
	ld.global.f32 	%f67, [%rd53+-4];
	fma.rn.f32 	%f68, %f66, %f67, %f65;
	ld.shared.f32 	%f69, [%r120];
	ld.global.f32 	%f70, [%rd53];
	fma.rn.f32 	%f71, %f69, %f70, %f68;
	ld.shared.f32 	%f72, [%r120+4];
	ld.global.f32 	%f73, [%rd53+4];
	fma.rn.f32 	%f74, %f72, %f73, %f71;
	ld.shared.f32 	%f75, [%r120+8];
	ld.global.f32 	%f76, [%rd53+8];
	fma.rn.f32 	%f77, %f75, %f76, %f74;
	ld.shared.f32 	%f78, [%r120+12];
	ld.global.f32 	%f79, [%rd53+12];
	fma.rn.f32 	%f80, %f78, %f79, %f77;
	ld.shared.f32 	%f81, [%r120+16];
	ld.global.f32 	%f82, [%rd53+16];
	fma.rn.f32 	%f83, %f81, %f82, %f80;
	ld.shared.f32 	%f84, [%r120+20];
	ld.global.f32 	%f85, [%rd53+20];
	fma.rn.f32 	%f86, %f84, %f85, %f83;
	ld.shared.f32 	%f87, [%r120+24];
	ld.global.f32 	%f88, [%rd53+24];
	fma.rn.f32 	%f89, %f87, %f88, %f86;
	ld.shared.f32 	%f90, [%r120+28];
	ld.global.f32 	%f91, [%rd53+28];
	fma.rn.f32 	%f150, %f90, %f91, %f89;
	add.s32 	%r121, %r121, 16;
	add.s32 	%r120, %r120, 64;
	add.s64 	%rd53, %rd53, 64;
	setp.ne.s32 	%p29, %r121, 0;
	mov.u32 	%r123, %r25;
	@%p29 bra 	$L__BB0_36;
$L__BB0_37:
	setp.eq.s32 	%p30, %r21, 0;
	@%p30 bra 	$L__BB0_47;
	mad.lo.s32 	%r38, %r30, 24, %r59;
	setp.lt.u32 	%p31, %r22, 7;
	@%p31 bra 	$L__BB0_40;
	add.s32 	%r108, %r123, %r2;
	shl.b32 	%r109, %r108, 2;
	add.s32 	%r110, %r38, %r109;
	ld.shared.f32 	%f93, [%r110];
	add.s32 	%r111, %r123, %r31;
	mul.wide.u32 	%rd30, %r111, 4;
	add.s64 	%rd31, %rd1, %rd30;
	ld.global.f32 	%f94, [%rd31];
	fma.rn.f32 	%f95, %f93, %f94, %f150;
	ld.shared.f32 	%f96, [%r110+4];
	cvt.u64.u32 	%rd32, %r31;
	cvt.u64.u32 	%rd33, %r123;
	add.s64 	%rd34, %rd33, %rd32;
	shl.b64 	%rd35, %rd34, 2;
	add.s64 	%rd36, %rd1, %rd35;
	ld.global.f32 	%f97, [%rd36+4];
	fma.rn.f32 	%f98, %f96, %f97, %f95;
	ld.shared.f32 	%f99, [%r110+8];
	ld.global.f32 	%f100, [%rd36+8];
	fma.rn.f32 	%f101, %f99, %f100, %f98;
	ld.shared.f32 	%f102, [%r110+12];
	ld.global.f32 	%f103, [%rd36+12];
	fma.rn.f32 	%f104, %f102, %f103, %f101;
	ld.shared.f32 	%f105, [%r110+16];
	ld.global.f32 	%f106, [%rd36+16];
	fma.rn.f32 	%f107, %f105, %f106, %f104;
	ld.shared.f32 	%f108, [%r110+20];
	ld.global.f32 	%f109, [%rd36+20];
	fma.rn.f32 	%f110, %f108, %f109, %f107;
	ld.shared.f32 	%f111, [%r110+24];
	ld.global.f32 	%f112, [%rd36+24];
	fma.rn.f32 	%f113, %f111, %f112, %f110;
	ld.shared.f32 	%f114, [%r110+28];
	ld.global.f32 	%f115, [%rd36+28];
	fma.rn.f32 	%f150, %f114, %f115, %f113;
	add.s32 	%r123, %r123, 8;
$L__BB0_40:
	setp.eq.s32 	%p32, %r23, 0;
	@%p32 bra 	$L__BB0_47;
	setp.lt.u32 	%p33, %r24, 3;
	@%p33 bra 	$L__BB0_43;
	add.s32 	%r112, %r123, %r2;
	shl.b32 	%r113, %r112, 2;
	add.s32 	%r114, %r38, %r113;
	ld.shared.f32 	%f117, [%r114];
	add.s32 	%r115, %r123, %r31;
	mul.wide.u32 	%rd37, %r115, 4;
	add.s64 	%rd38, %rd1, %rd37;
	ld.global.f32 	%f118, [%rd38];
	fma.rn.f32 	%f119, %f117, %f118, %f150;
	ld.shared.f32 	%f120, [%r114+4];
	cvt.u64.u32 	%rd39, %r31;
	cvt.u64.u32 	%rd40, %r123;
	add.s64 	%rd41, %rd40, %rd39;
	shl.b64 	%rd42, %rd41, 2;
	add.s64 	%rd43, %rd1, %rd42;
	ld.global.f32 	%f121, [%rd43+4];
	fma.rn.f32 	%f122, %f120, %f121, %f119;
	ld.shared.f32 	%f123, [%r114+8];
	ld.global.f32 	%f124, [%rd43+8];
	fma.rn.f32 	%f125, %f123, %f124, %f122;
	ld.shared.f32 	%f126, [%r114+12];
	ld.global.f32 	%f127, [%rd43+12];
	fma.rn.f32 	%f150, %f126, %f127, %f125;
	add.s32 	%r123, %r123, 4;
$L__BB0_43:
	setp.eq.s32 	%p34, %r26, 0;
	@%p34 bra 	$L__BB0_47;
	setp.eq.s32 	%p35, %r26, 1;
	add.s32 	%r116, %r123, %r2;
	shl.b32 	%r117, %r116, 2;
	add.s32 	%r43, %r38, %r117;
	ld.shared.f32 	%f128, [%r43];
	add.s32 	%r118, %r123, %r31;
	mul.wide.u32 	%rd44, %r118, 4;
	add.s64 	%rd45, %rd1, %rd44;
	ld.global.f32 	%f129, [%rd45];
	fma.rn.f32 	%f150, %f128, %f129, %f150;
	@%p35 bra 	$L__BB0_47;
	setp.eq.s32 	%p36, %r26, 2;
	ld.shared.f32 	%f130, [%r43+4];
	cvt.u64.u32 	%rd46, %r31;
	cvt.u64.u32 	%rd47, %r123;
	add.s64 	%rd48, %rd47, %rd46;
	shl.b64 	%rd49, %rd48, 2;
	add.s64 	%rd7, %rd1, %rd49;
	ld.global.f32 	%f131, [%rd7+4];
	fma.rn.f32 	%f150, %f130, %f131, %f150;
	@%p36 bra 	$L__BB0_47;
	ld.shared.f32 	%f132, [%r43+8];
	ld.global.f32 	%f133, [%rd7+8];
	fma.rn.f32 	%f150, %f132, %f133, %f150;
$L__BB0_47:
	add.s32 	%r119, %r119, 1;
	setp.ne.s32 	%p37, %r119, %r45;
	@%p37 bra 	$L__BB0_34;
$L__BB0_48:
	cvta.to.global.u64 	%rd50, %rd8;
	mul.wide.s32 	%rd51, %r16, 4;
	add.s64 	%rd52, %rd50, %rd51;
	st.global.f32 	[%rd52], %f150;
	ret;

}


// ===== COMPILED SASS (sm_100) =====

	.target	sm_100

	.elftype	@"ET_EXEC"


//--------------------- .note.nv.tkinfo           --------------------------
	.section	.note.nv.tkinfo,"",@"SHT_NOTE"
	.sectionflags	@"SHF_NOTE_NV_TKINFO"
	.tkinfo
        /*0018*/ 	.word	0x00000002
        /*0030*/ 	.string	""
        /*0030*/ 	.string	"ptxas"
        /*0030*/ 	.string	"Cuda compilation tools, release 13.0, V13.0.88"
        /*0030*/ 	.string	"Build cuda_13.0.r13.0/compiler.36424714_0"
        /*0030*/ 	.string	"-arch sm_100 -m 64 "



//--------------------- .note.nv.cuinfo           --------------------------
	.section	.note.nv.cuinfo,"",@"SHT_NOTE"
	.sectionflags	@"SHF_NOTE_NV_CUINFO"
        /*0018*/ 	.short	0x0002
        /*001a*/ 	.short	0x0064
        /*001c*/ 	.short	0x0082
	.zero		2


//--------------------- .nv.info                  --------------------------
	.section	.nv.info,"",@"SHT_CUDA_INFO"
	.align	4


	//----- nvinfo : EIATTR_REGCOUNT
	.align		4
        /*0000*/ 	.byte	0x04, 0x2f
        /*0002*/ 	.short	(.L_1 - .L_0)
	.align		4
.L_0:
        /*0004*/ 	.word	index@(_Z4convPfS_S_iii)
        /*0008*/ 	.word	0x00000020


	//----- nvinfo : EIATTR_FRAME_SIZE
	.align		4
.L_1:
        /*000c*/ 	.byte	0x04, 0x11
        /*000e*/ 	.short	(.L_3 - .L_2)
	.align		4
.L_2:
        /*0010*/ 	.word	index@(_Z4convPfS_S_iii)
        /*0014*/ 	.word	0x00000000


	//----- nvinfo : EIATTR_MIN_STACK_SIZE
	.align		4
.L_3:
        /*0018*/ 	.byte	0x04, 0x12
        /*001a*/ 	.short	(.L_5 - .L_4)
	.align		4
.L_4:
        /*001c*/ 	.word	index@(_Z4convPfS_S_iii)
        /*0020*/ 	.word	0x00000000
.L_5:


//--------------------- .nv.compat                --------------------------
	.section	.nv.compat,"",@"SHT_CUDA_COMPAT_INFO"
	.align	4
        /*0000*/ 	.byte	0x02, 0x09, 0x00, 0x00, 0x02, 0x02, 0x01, 0x00, 0x02, 0x05, 0x05, 0x00, 0x03, 0x07, 0x01, 0x01
        /*0010*/ 	.byte	0x02, 0x03, 0x00, 0x00, 0x02, 0x06, 0x01, 0x00, 0x04, 0x0b, 0x08, 0x00, 0x09, 0x00, 0x00, 0x00
        /*0020*/ 	.byte	0x00, 0x00, 0x00, 0x00


//--------------------- .nv.info._Z4convPfS_S_iii --------------------------
	.section	.nv.info._Z4convPfS_S_iii,"",@"SHT_CUDA_INFO"
	.sectionflags	@""
	.align	4


	//----- nvinfo : EIATTR_CUDA_API_VERSION
	.align		4
        /*0000*/ 	.byte	0x04, 0x37
        /*0002*/ 	.short	(.L_7 - .L_6)
.L_6:
        /*0004*/ 	.word	0x00000082


	//----- nvinfo : EIATTR_KPARAM_INFO
	.align		4
.L_7:
        /*0008*/ 	.byte	0x04, 0x17
        /*000a*/ 	.short	(.L_9 - .L_8)
.L_8:
        /*000c*/ 	.word	0x00000000
        /*0010*/ 	.short	0x0005
        /*0012*/ 	.short	0x0020
        /*0014*/ 	.byte	0x00, 0xf0, 0x11, 0x00


	//----- nvinfo : EIATTR_KPARAM_INFO
	.align		4
.L_9:
        /*0018*/ 	.byte	0x04, 0x17
        /*001a*/ 	.short	(.L_11 - .L_10)
.L_10:
        /*001c*/ 	.word	0x00000000
        /*0020*/ 	.short	0x0004
        /*0022*/ 	.short	0x001c
        /*0024*/ 	.byte	0x00, 0xf0, 0x11, 0x00


	//----- nvinfo : EIATTR_KPARAM_INFO
	.align		4
.L_11:
        /*0028*/ 	.byte	0x04, 0x17
        /*002a*/ 	.short	(.L_13 - .L_12)
.L_12:
        /*002c*/ 	.word	0x00000000
        /*0030*/ 	.short	0x0003
        /*0032*/ 	.short	0x0018
        /*0034*/ 	.byte	0x00, 0xf0, 0x11, 0x00


	//----- nvinfo : EIATTR_KPARAM_INFO
	.align		4
.L_13:
        /*0038*/ 	.byte	0x04, 0x17
        /*003a*/ 	.short	(.L_15 - .L_14)
.L_14:
        /*003c*/ 	.word	0x00000000
        /*0040*/ 	.short	0x0002
        /*0042*/ 	.short	0x0010
        /*0044*/ 	.byte	0x00, 0xf5, 0x21, 0x00


	//----- nvinfo : EIATTR_KPARAM_INFO
	.align		4
.L_15:
        /*0048*/ 	.byte	0x04, 0x17
        /*004a*/ 	.short	(.L_17 - .L_16)
.L_16:
        /*004c*/ 	.word	0x00000000
        /*0050*/ 	.short	0x0001
        /*0052*/ 	.short	0x0008
        /*0054*/ 	.byte	0x00, 0xf5, 0x21, 0x00


	//----- nvinfo : EIATTR_KPARAM_INFO
	.align		4
.L_17:
        /*0058*/ 	.byte	0x04, 0x17
        /*005a*/ 	.short	(.L_19 - .L_18)
.L_18:
        /*005c*/ 	.word	0x00000000
        /*0060*/ 	.short	0x0000
        /*0062*/ 	.short	0x0000
        /*0064*/ 	.byte	0x00, 0xf5, 0x21, 0x00


	//----- nvinfo : EIATTR_SPARSE_MMA_MASK
	.align		4
.L_19:
        /*0068*/ 	.byte	0x03, 0x50
        /*006a*/ 	.short	0x0000


	//----- nvinfo : EIATTR_MAXREG_COUNT
	.align		4
        /*006c*/ 	.byte	0x03, 0x1b
        /*006e*/ 	.short	0x00ff


	//----- nvinfo : EIATTR_NUM_BARRIERS
	.align		4
        /*0070*/ 	.byte	0x02, 0x4c
        /*0072*/ 	.byte	0x01
	.zero		1


	//----- nvinfo : EIATTR_MERCURY_ISA_VERSION
	.align		4
        /*0074*/ 	.byte	0x03, 0x5f
        /*0076*/ 	.short	0x0101


	//----- nvinfo : EIATTR_VRC_CTA_INIT_COUNT
	.align		4
        /*0078*/ 	.byte	0x02, 0x4a
	.zero		1
	.zero		1


	//----- nvinfo : EIATTR_EXIT_INSTR_OFFSETS
	.align		4
        /*007c*/ 	.byte	0x04, 0x1c
        /*007e*/ 	.short	(.L_21 - .L_20)


	//   ....[0]....
.L_20:
        /*0080*/ 	.word	0x00001610


	//----- nvinfo : EIATTR_CRS_STACK_SIZE
	.align		4
.L_21:
        /*0084*/ 	.byte	0x04, 0x1e
        /*0086*/ 	.short	(.L_23 - .L_22)
.L_22:
        /*0088*/ 	.word	0x00000000


	//----- nvinfo : EIATTR_CBANK_PARAM_SIZE
	.align		4
.L_23:
        /*008c*/ 	.byte	0x03, 0x19
        /*008e*/ 	.short	0x0024


	//----- nvinfo : EIATTR_PARAM_CBANK
	.align		4
        /*0090*/ 	.byte	0x04, 0x0a
        /*0092*/ 	.short	(.L_25 - .L_24)
	.align		4
.L_24:
        /*0094*/ 	.word	index@(.nv.constant0._Z4convPfS_S_iii)
        /*0098*/ 	.short	0x0380
        /*009a*/ 	.short	0x0024


	//----- nvinfo : EIATTR_SW_WAR
	.align		4
.L_25:
        /*009c*/ 	.byte	0x04, 0x36
        /*009e*/ 	.short	(.L_27 - .L_26)
.L_26:
        /*00a0*/ 	.word	0x00000008
.L_27:


//--------------------- .nv.callgraph             --------------------------
	.section	.nv.callgraph,"",@"SHT_CUDA_CALLGRAPH"
	.align	4
	.sectionentsize	8
	.align		4
        /*0000*/ 	.word	0x00000000
	.align		4
        /*0004*/ 	.word	0xffffffff
	.align		4
        /*0008*/ 	.word	0x00000000
	.align		4
        /*000c*/ 	.word	0xfffffffe
	.align		4
        /*0010*/ 	.word	0x00000000
	.align		4
        /*0014*/ 	.word	0xfffffffd
	.align		4
        /*0018*/ 	.word	0x00000000
	.align		4
        /*001c*/ 	.word	0xfffffffc


//--------------------- .text._Z4convPfS_S_iii    --------------------------
	.section	.text._Z4convPfS_S_iii,"ax",@progbits
	.align	128
        .global         _Z4convPfS_S_iii
        .type           _Z4convPfS_S_iii,@function
        .size           _Z4convPfS_S_iii,(.L_x_40 - _Z4convPfS_S_iii)
        .other          _Z4convPfS_S_iii,@"STO_CUDA_ENTRY STV_DEFAULT"
_Z4convPfS_S_iii:
.text._Z4convPfS_S_iii:
[----:B------:R-:W-:Y:S08]  /*0000*/  LDC R1, c[0x0][0x37c] ;  /* 0x0000df00ff017b82 */ /* 0x000ff00000000800 */
[----:B------:R-:W0:Y:S01]  /*0010*/  LDC R9, c[0x0][0x398] ;  /* 0x0000e600ff097b82 */ /* 0x000e220000000800 */
[----:B------:R-:W1:Y:S01]  /*0020*/  S2R R4, SR_TID.Y ;  /* 0x0000000000047919 */ /* 0x000e620000002200 */
[----:B------:R-:W-:Y:S01]  /*0030*/  MOV R2, 0x400 ;  /* 0x0000040000027802 */ /* 0x000fe20000000f00 */
[----:B------:R-:W2:Y:S01]  /*0040*/  LDCU.64 UR10, c[0x0][0x358] ;  /* 0x00006b00ff0a77ac */ /* 0x000ea20008000a00 */
[----:B------:R-:W-:Y:S01]  /*0050*/  BSSY.RECONVERGENT B0, `(.L_x_0) ;  /* 0x0000027000007945 */ /* 0x000fe20003800200 */
[----:B------:R-:W3:Y:S03]  /*0060*/  S2R R3, SR_TID.X ;  /* 0x0000000000037919 */ /* 0x000ee60000002100 */
[----:B------:R-:W4:Y:S01]  /*0070*/  LDC R8, c[0x0][0x360] ;  /* 0x0000d800ff087b82 */ /* 0x000f220000000800 */
[----:B------:R-:W5:Y:S07]  /*0080*/  S2R R11, SR_CgaCtaId ;  /* 0x00000000000b7919 */ /* 0x000f6e0000008800 */
[----:B------:R-:W2:Y:S01]  /*0090*/  LDC R17, c[0x0][0x364] ;  /* 0x0000d900ff117b82 */ /* 0x000ea20000000800 */
[----:B0-----:R-:W-:-:S07]  /*00a0*/  LEA.HI R5, R9, R9, RZ, 0x1 ;  /* 0x0000000909057211 */ /* 0x001fce00078f08ff */
[----:B------:R-:W0:Y:S01]  /*00b0*/  S2UR UR4, SR_CTAID.X ;  /* 0x00000000000479c3 */ /* 0x000e220000002500 */
[----:B------:R-:W-:-:S07]  /*00c0*/  SHF.R.S32.HI R5, RZ, 0x1, R5 ;  /* 0x00000001ff057819 */ /* 0x000fce0000011405 */
[----:B------:R-:W0:Y:S01]  /*00d0*/  S2UR UR5, SR_CTAID.Y ;  /* 0x00000000000579c3 */ /* 0x000e220000002600 */
[----:B----4-:R-:W-:Y:S01]  /*00e0*/  IMAD.IADD R16, R8, 0x1, -R5 ;  /* 0x0000000108107824 */ /* 0x010fe200078e0a05 */
[----:B--2---:R-:W-:Y:S02]  /*00f0*/  IADD3 R7, PT, PT, -R5, R17, RZ ;  /* 0x0000001105077210 */ /* 0x004fe40007ffe1ff */
[----:B-----5:R-:W-:Y:S02]  /*0100*/  LEA R2, R11, R2, 0x18 ;  /* 0x000000020b027211 */ /* 0x020fe400078ec0ff */
[----:B-1----:R-:W-:Y:S02]  /*0110*/  ISETP.GE.U32.AND P1, PT, R4, R7, PT ;  /* 0x000000070400720c */ /* 0x002fe40003f26070 */
[----:B------:R-:W-:Y:S02]  /*0120*/  IADD3 R13, PT, PT, R5, R4, -R17 ;  /* 0x00000004050d7210 */ /* 0x000fe40007ffe811 */
[----:B---3--:R-:W-:Y:S01]  /*0130*/  ISETP.LT.U32.OR P0, PT, R3, R16, !P1 ;  /* 0x000000100300720c */ /* 0x008fe20004f01470 */
[----:B0-----:R-:W-:-:S02]  /*0140*/  IMAD R10, R8, UR4, -R8 ;  /* 0x00000004080a7c24 */ /* 0x001fc4000f8e0a08 */
[----:B------:R-:W-:Y:S02]  /*0150*/  IMAD R15, R8, UR4, R3 ;  /* 0x00000004080f7c24 */ /* 0x000fe4000f8e0203 */
[----:B------:R-:W-:Y:S01]  /*0160*/  IMAD R13, R13, 0x18, R2 ;  /* 0x000000180d0d7824 */ /* 0x000fe200078e0202 */
[----:B------:R-:W-:Y:S01]  /*0170*/  IADD3 R10, PT, PT, R10, R3, RZ ;  /* 0x000000030a0a7210 */ /* 0x000fe20007ffe0ff */
[----:B------:R-:W-:Y:S02]  /*0180*/  IMAD.IADD R11, R15, 0x1, R8 ;  /* 0x000000010f0b7824 */ /* 0x000fe400078e0208 */
[C---:B------:R-:W-:Y:S02]  /*0190*/  IMAD R7, R17.reuse, UR5, -R17 ;  /* 0x0000000511077c24 */ /* 0x040fe4000f8e0a11 */
[----:B------:R-:W-:-:S03]  /*01a0*/  IMAD R0, R17, UR5, R4 ;  /* 0x0000000511007c24 */ /* 0x000fc6000f8e0204 */
[----:B------:R-:W-:Y:S01]  /*01b0*/  IADD3 R12, PT, PT, R7, R4, RZ ;  /* 0x00000004070c7210 */ /* 0x000fe20007ffe0ff */
[----:B------:R-:W-:Y:S01]  /*01c0*/  IMAD.IADD R14, R0, 0x1, R17 ;  /* 0x00000001000e7824 */ /* 0x000fe200078e0211 */
[----:B------:R-:W-:Y:S06]  /*01d0*/  @P0 BRA `(.L_x_1) ;  /* 0x0000000000380947 */ /* 0x000fec0003800000 */
[----:B------:R-:W-:Y:S01]  /*01e0*/  LOP3.LUT R6, R10, R12, RZ, 0xfc, !PT ;  /* 0x0000000c0a067212 */ /* 0x000fe200078efcff */
[----:B------:R-:W-:Y:S03]  /*01f0*/  BSSY.RECONVERGENT B1, `(.L_x_2) ;  /* 0x000000b000017945 */ /* 0x000fe60003800200 */
[----:B------:R-:W-:Y:S02]  /*0200*/  ISETP.GE.AND P0, PT, R6, RZ, PT ;  /* 0x000000ff0600720c */ /* 0x000fe40003f06270 */
[----:B------:R-:W-:-:S04]  /*0210*/  IADD3 R6, PT, PT, R5, R3, -R8 ;  /* 0x0000000305067210 */ /* 0x000fc80007ffe808 */
[----:B------:R-:W-:Y:S01]  /*0220*/  LEA R21, R6, R13, 0x2 ;  /* 0x0000000d06157211 */ /* 0x000fe200078e10ff */
[----:B------:R-:W-:-:S06]  /*0230*/  IMAD.MOV.U32 R6, RZ, RZ, RZ ;  /* 0x000000ffff067224 */ /* 0x000fcc00078e00ff */
[----:B------:R-:W-:Y:S05]  /*0240*/  @!P0 BRA `(.L_x_3) ;  /* 0x0000000000148947 */ /* 0x000fea0003800000 */
[----:B------:R-:W0:Y:S01]  /*0250*/  LDC.64 R6, c[0x0][0x380] ;  /* 0x0000e000ff067b82 */ /* 0x000e220000000a00 */
[----:B------:R-:W1:Y:S02]  /*0260*/  LDCU UR4, c[0x0][0x39c] ;  /* 0x00007380ff0477ac */ /* 0x000e640008000800 */
[----:B-1----:R-:W-:-:S04]  /*0270*/  IMAD R19, R12, UR4, R10 ;  /* 0x000000040c137c24 */ /* 0x002fc8000f8e020a */
[----:B0-----:R-:W-:-:S06]  /*0280*/  IMAD.WIDE R6, R19, 0x4, R6 ;  /* 0x0000000413067825 */ /* 0x001fcc00078e0206 */
[----:B------:R0:W5:Y:S02]  /*0290*/  LDG.E R6, desc[UR10][R6.64] ;  /* 0x0000000a06067981 */ /* 0x000164000c1e1900 */
.L_x_3:
[----:B------:R-:W-:Y:S05]  /*02a0*/  BSYNC.RECONVERGENT B1 ;  /* 0x0000000000017941 */ /* 0x000fea0003800200 */
.L_x_2:
[----:B-----5:R1:W-:Y:S02]  /*02b0*/  STS [R21], R6 ;  /* 0x0000000615007388 */ /* 0x0203e40000000800 */
.L_x_1:
[----:B------:R-:W-:Y:S05]  /*02c0*/  BSYNC.RECONVERGENT B0 ;  /* 0x0000000000007941 */ /* 0x000fea0003800200 */
.L_x_0:
[----:B------:R-:W-:Y:S01]  /*02d0*/  ISETP.GE.U32.OR P0, PT, R3, R5, !P1 ;  /* 0x000000050300720c */ /* 0x000fe20004f06470 */
[----:B------:R-:W-:-:S12]  /*02e0*/  BSSY.RECONVERGENT B0, `(.L_x_4) ;  /* 0x0000010000007945 */ /* 0x000fd80003800200 */
[----:B------:R-:W-:Y:S05]  /*02f0*/  @P0 BRA `(.L_x_5) ;  /* 0x0000000000380947 */ /* 0x000fea0003800000 */
[----:B------:R-:W2:Y:S01]  /*0300*/  LDC R18, c[0x0][0x39c] ;  /* 0x0000e700ff127b82 */ /* 0x000ea20000000800 */
[----:B------:R-:W-:Y:S01]  /*0310*/  ISETP.GE.AND P0, PT, R12, RZ, PT ;  /* 0x000000ff0c00720c */ /* 0x000fe20003f06270 */
[----:B------:R-:W-:Y:S01]  /*0320*/  BSSY.RECONVERGENT B1, `(.L_x_6) ;  /* 0x000000a000017945 */ /* 0x000fe20003800200 */
[----:B-1----:R-:W-:-:S04]  /*0330*/  IADD3 R6, PT, PT, R5, R3, R8 ;  /* 0x0000000305067210 */ /* 0x002fc80007ffe008 */
[----:B------:R-:W-:Y:S01]  /*0340*/  LEA R21, R6, R13, 0x2 ;  /* 0x0000000d06157211 */ /* 0x000fe200078e10ff */
[----:B------:R-:W-:Y:S01]  /*0350*/  IMAD.MOV.U32 R6, RZ, RZ, RZ ;  /* 0x000000ffff067224 */ /* 0x000fe200078e00ff */
[----:B--2---:R-:W-:-:S13]  /*0360*/  ISETP.GE.OR P0, PT, R11, R18, !P0 ;  /* 0x000000120b00720c */ /* 0x004fda0004706670 */
[----:B------:R-:W-:Y:S05]  /*0370*/  @P0 BRA `(.L_x_7) ;  /* 0x0000000000100947 */ /* 0x000fea0003800000 */
[----:B0-----:R-:W0:Y:S01]  /*0380*/  LDC.64 R6, c[0x0][0x380] ;  /* 0x0000e000ff067b82 */ /* 0x001e220000000a00 */
[----:B------:R-:W-:-:S04]  /*0390*/  IMAD R19, R12, R18, R11 ;  /* 0x000000120c137224 */ /* 0x000fc800078e020b */
[----:B0-----:R-:W-:-:S06]  /*03a0*/  IMAD.WIDE R6, R19, 0x4, R6 ;  /* 0x0000000413067825 */ /* 0x001fcc00078e0206 */
[----:B------:R1:W5:Y:S02]  /*03b0*/  LDG.E R6, desc[UR10][R6.64] ;  /* 0x0000000a06067981 */ /* 0x000364000c1e1900 */
.L_x_7:
[----:B------:R-:W-:Y:S05]  /*03c0*/  BSYNC.RECONVERGENT B1 ;  /* 0x0000000000017941 */ /* 0x000fea0003800200 */
.L_x_6:
[----:B-----5:R2:W-:Y:S02]  /*03d0*/  STS [R21], R6 ;  /* 0x0000000615007388 */ /* 0x0205e40000000800 */
.L_x_5:
[----:B------:R-:W-:Y:S05]  /*03e0*/  BSYNC.RECONVERGENT B0 ;  /* 0x0000000000007941 */ /* 0x000fea0003800200 */
.L_x_4:
[----:B------:R-:W-:Y:S01]  /*03f0*/  ISETP.GE.U32.AND P2, PT, R3, R16, PT ;  /* 0x000000100300720c */ /* 0x000fe20003f46070 */
[----:B------:R-:W-:Y:S01]  /*0400*/  BSSY.RECONVERGENT B0, `(.L_x_8) ;  /* 0x0000013000007945 */ /* 0x000fe20003800200 */
[----:B------:R-:W-:Y:S02]  /*0410*/  IADD3 R17, PT, PT, R5, R4, R17 ;  /* 0x0000000405117210 */ /* 0x000fe40007ffe011 */
[----:B------:R-:W-:-:S03]  /*0420*/  ISETP.GE.U32.OR P0, PT, R4, R5, !P2 ;  /* 0x000000050400720c */ /* 0x000fc60005706470 */
[----:B------:R-:W-:-:S10]  /*0430*/  IMAD R18, R17, 0x18, R2 ;  /* 0x0000001811127824 */ /* 0x000fd400078e0202 */
[----:B------:R-:W-:Y:S05]  /*0440*/  @P0 BRA `(.L_x_9) ;  /* 0x0000000000380947 */ /* 0x000fea0003800000 */
[----:B------:R-:W3:Y:S01]  /*0450*/  LDC R17, c[0x0][0x39c] ;  /* 0x0000e700ff117b82 */ /* 0x000ee20000000800 */
[----:B01----:R-:W-:Y:S01]  /*0460*/  IADD3 R7, PT, PT, R16, R3, RZ ;  /* 0x0000000310077210 */ /* 0x003fe20007ffe0ff */
[----:B------:R-:W-:Y:S01]  /*0470*/  BSSY.RECONVERGENT B1, `(.L_x_10) ;  /* 0x000000a000017945 */ /* 0x000fe20003800200 */
[----:B--2---:R-:W-:-:S03]  /*0480*/  HFMA2 R6, -RZ, RZ, 0, 0 ;  /* 0x00000000ff067431 */ /* 0x004fc600000001ff */
[----:B------:R-:W-:Y:S01]  /*0490*/  IMAD R19, R7, 0x4, R18 ;  /* 0x0000000407137824 */ /* 0x000fe200078e0212 */
[----:B---3--:R-:W-:-:S04]  /*04a0*/  ISETP.GE.AND P0, PT, R14, R17, PT ;  /* 0x000000110e00720c */ /* 0x008fc80003f06270 */
[----:B------:R-:W-:-:S13]  /*04b0*/  ISETP.LT.OR P0, PT, R10, RZ, P0 ;  /* 0x000000ff0a00720c */ /* 0x000fda0000701670 */
[----:B------:R-:W-:Y:S05]  /*04c0*/  @P0 BRA `(.L_x_11) ;  /* 0x0000000000100947 */ /* 0x000fea0003800000 */
[----:B------:R-:W0:Y:S01]  /*04d0*/  LDC.64 R6, c[0x0][0x380] ;  /* 0x0000e000ff067b82 */ /* 0x000e220000000a00 */
[----:B------:R-:W-:-:S04]  /*04e0*/  IMAD R17, R14, R17, R10 ;  /* 0x000000110e117224 */ /* 0x000fc800078e020a */
[----:B0-----:R-:W-:-:S06]  /*04f0*/  IMAD.WIDE.U32 R6, R17, 0x4, R6 ;  /* 0x0000000411067825 */ /* 0x001fcc00078e0006 */
[----:B------:R0:W5:Y:S02]  /*0500*/  LDG.E R6, desc[UR10][R6.64] ;  /* 0x0000000a06067981 */ /* 0x000164000c1e1900 */
.L_x_11:
[----:B------:R-:W-:Y:S05]  /*0510*/  BSYNC.RECONVERGENT B1 ;  /* 0x0000000000017941 */ /* 0x000fea0003800200 */
.L_x_10:
[----:B-----5:R3:W-:Y:S02]  /*0520*/  STS [R19], R6 ;  /* 0x0000000613007388 */ /* 0x0207e40000000800 */
.L_x_9:
[----:B------:R-:W-:Y:S05]  /*0530*/  BSYNC.RECONVERGENT B0 ;  /* 0x0000000000007941 */ /* 0x000fea0003800200 */
.L_x_8:
[----:B-123--:R-:W-:Y:S01]  /*0540*/  VIMNMX.U32 R6, PT, PT, R3, R4, !PT ;  /* 0x0000000403067248 */ /* 0x00efe20007fe0000 */
[----:B------:R-:W-:Y:S03]  /*0550*/  BSSY.RECONVERGENT B0, `(.L_x_12) ;  /* 0x0000011000007945 */ /* 0x000fe60003800200 */
[----:B------:R-:W-:-:S13]  /*0560*/  ISETP.GE.U32.AND P0, PT, R6, R5, PT ;  /* 0x000000050600720c */ /* 0x000fda0003f06070 */
[----:B------:R-:W-:Y:S05]  /*0570*/  @P0 BRA `(.L_x_13) ;  /* 0x0000000000380947 */ /* 0x000fea0003800000 */
[----:B------:R-:W1:Y:S01]  /*0580*/  LDC R17, c[0x0][0x39c] ;  /* 0x0000e700ff117b82 */ /* 0x000e620000000800 */
[----:B------:R-:W-:Y:S01]  /*0590*/  VIMNMX R6, PT, PT, R11, R14, !PT ;  /* 0x0000000e0b067248 */ /* 0x000fe20007fe0100 */
[----:B------:R-:W-:Y:S01]  /*05a0*/  BSSY.RECONVERGENT B1, `(.L_x_14) ;  /* 0x000000a000017945 */ /* 0x000fe20003800200 */
[----:B------:R-:W-:-:S05]  /*05b0*/  IADD3 R19, PT, PT, R5, R3, R8 ;  /* 0x0000000305137210 */ /* 0x000fca0007ffe008 */
[----:B------:R-:W-:Y:S01]  /*05c0*/  IMAD R19, R19, 0x4, R18 ;  /* 0x0000000413137824 */ /* 0x000fe200078e0212 */
[----:B-1----:R-:W-:Y:S02]  /*05d0*/  ISETP.GE.AND P0, PT, R6, R17, PT ;  /* 0x000000110600720c */ /* 0x002fe40003f06270 */
[----:B------:R-:W-:-:S11]  /*05e0*/  MOV R6, RZ ;  /* 0x000000ff00067202 */ /* 0x000fd60000000f00 */
[----:B------:R-:W-:Y:S05]  /*05f0*/  @P0 BRA `(.L_x_15) ;  /* 0x0000000000100947 */ /* 0x000fea0003800000 */
[----:B0-----:R-:W0:Y:S01]  /*0600*/  LDC.64 R6, c[0x0][0x380] ;  /* 0x0000e000ff067b82 */ /* 0x001e220000000a00 */
[----:B------:R-:W-:-:S04]  /*0610*/  IMAD R17, R14, R17, R11 ;  /* 0x000000110e117224 */ /* 0x000fc800078e020b */
[----:B0-----:R-:W-:-:S06]  /*0620*/  IMAD.WIDE R6, R17, 0x4, R6 ;  /* 0x0000000411067825 */ /* 0x001fcc00078e0206 */
[----:B------:R1:W5:Y:S02]  /*0630*/  LDG.E R6, desc[UR10][R6.64] ;  /* 0x0000000a06067981 */ /* 0x000364000c1e1900 */
.L_x_15:
[----:B------:R-:W-:Y:S05]  /*0640*/  BSYNC.RECONVERGENT B1 ;  /* 0x0000000000017941 */ /* 0x000fea0003800200 */
.L_x_14:
[----:B-----5:R2:W-:Y:S02]  /*0650*/  STS [R19], R6 ;  /* 0x0000000613007388 */ /* 0x0205e40000000800 */
.L_x_13:
[----:B------:R-:W-:Y:S05]  /*0660*/  BSYNC.RECONVERGENT B0 ;  /* 0x0000000000007941 */ /* 0x000fea0003800200 */
.L_x_12:
[----:B012---:R-:W0:Y:S01]  /*0670*/  LDC.64 R6, c[0x0][0x380] ;  /* 0x0000e000ff067b82 */ /* 0x007e220000000a00 */
[----:B------:R-:W1:Y:S02]  /*0680*/  LDCU UR5, c[0x0][0x39c] ;  /* 0x00007380ff0577ac */ /* 0x000e640008000800 */
[----:B-1----:R-:W-:-:S04]  /*0690*/  IMAD R0, R0, UR5, R15 ;  /* 0x0000000500007c24 */ /* 0x002fc8000f8e020f */
[----:B0-----:R-:W-:-:S06]  /*06a0*/  IMAD.WIDE.U32 R16, R0, 0x4, R6 ;  /* 0x0000000400107825 */ /* 0x001fcc00078e0006 */
[----:B------:R-:W2:Y:S01]  /*06b0*/  LDG.E R16, desc[UR10][R16.64] ;  /* 0x0000000a10107981 */ /* 0x000ea2000c1e1900 */
[C---:B------:R-:W-:Y:S01]  /*06c0*/  IMAD.IADD R19, R5.reuse, 0x1, R4 ;  /* 0x0000000105137824 */ /* 0x040fe200078e0204 */
[----:B------:R-:W-:Y:S01]  /*06d0*/  IADD3 R20, PT, PT, R5, R3, RZ ;  /* 0x0000000305147210 */ /* 0x000fe20007ffe0ff */
[----:B------:R-:W-:Y:S02]  /*06e0*/  BSSY.RECONVERGENT B0, `(.L_x_16) ;  /* 0x000000f000007945 */ /* 0x000fe40003800200 */
[----:B------:R-:W-:-:S04]  /*06f0*/  IMAD R21, R19, 0x18, R2 ;  /* 0x0000001813157824 */ /* 0x000fc800078e0202 */
[----:B------:R-:W-:-:S05]  /*0700*/  IMAD R15, R20, 0x4, R21 ;  /* 0x00000004140f7824 */ /* 0x000fca00078e0215 */
[----:B--2---:R0:W-:Y:S01]  /*0710*/  STS [R15], R16 ;  /* 0x000000100f007388 */ /* 0x0041e20000000800 */
[----:B------:R-:W-:Y:S05]  /*0720*/  @!P1 BRA `(.L_x_17) ;  /* 0x0000000000289947 */ /* 0x000fea0003800000 */
[----:B------:R-:W-:Y:S01]  /*0730*/  ISETP.GE.AND P0, PT, R12, RZ, PT ;  /* 0x000000ff0c00720c */ /* 0x000fe20003f06270 */
[----:B------:R-:W-:Y:S01]  /*0740*/  BSSY.RECONVERGENT B1, `(.L_x_18) ;  /* 0x0000007000017945 */ /* 0x000fe20003800200 */
[----:B0-----:R-:W-:Y:S01]  /*0750*/  LEA R16, R20, R13, 0x2 ;  /* 0x0000000d14107211 */ /* 0x001fe200078e10ff */
[----:B------:R-:W-:-:S10]  /*0760*/  IMAD.MOV.U32 R13, RZ, RZ, RZ ;  /* 0x000000ffff0d7224 */ /* 0x000fd400078e00ff */
[----:B------:R-:W-:Y:S05]  /*0770*/  @!P0 BRA `(.L_x_19) ;  /* 0x00000000000c8947 */ /* 0x000fea0003800000 */
[----:B------:R-:W-:-:S04]  /*0780*/  IMAD R13, R12, UR5, R3 ;  /* 0x000000050c0d7c24 */ /* 0x000fc8000f8e0203 */
[----:B------:R-:W-:-:S06]  /*0790*/  IMAD.WIDE.U32 R12, R13, 0x4, R6 ;  /* 0x000000040d0c7825 */ /* 0x000fcc00078e0006 */
[----:B------:R0:W5:Y:S02]  /*07a0*/  LDG.E R13, desc[UR10][R12.64] ;  /* 0x0000000a0c0d7981 */ /* 0x000164000c1e1900 */
.L_x_19:
[----:B------:R-:W-:Y:S05]  /*07b0*/  BSYNC.RECONVERGENT B1 ;  /* 0x0000000000017941 */ /* 0x000fea0003800200 */
.L_x_18:
[----:B-----5:R1:W-:Y:S02]  /*07c0*/  STS [R16], R13 ;  /* 0x0000000d10007388 */ /* 0x0203e40000000800 */
.L_x_17:
[----:B------:R-:W-:Y:S05]  /*07d0*/  BSYNC.RECONVERGENT B0 ;  /* 0x0000000000007941 */ /* 0x000fea0003800200 */
.L_x_16:
[----:B------:R-:W-:Y:S04]  /*07e0*/  BSSY.RECONVERGENT B0, `(.L_x_20) ;  /* 0x000000d000007945 */ /* 0x000fe80003800200 */
[----:B------:R-:W-:Y:S05]  /*07f0*/  @!P2 BRA `(.L_x_21) ;  /* 0x00000000002ca947 */ /* 0x000fea0003800000 */
[----:B------:R-:W-:Y:S01]  /*0800*/  ISETP.GE.AND P0, PT, R10, RZ, PT ;  /* 0x000000ff0a00720c */ /* 0x000fe20003f06270 */
[----:B------:R-:W-:Y:S01]  /*0810*/  BSSY.RECONVERGENT B1, `(.L_x_22) ;  /* 0x0000008000017945 */ /* 0x000fe20003800200 */
[----:B0-----:R-:W-:-:S04]  /*0820*/  IADD3 R12, PT, PT, R5, R3, -R8 ;  /* 0x00000003050c7210 */ /* 0x001fc80007ffe808 */
[----:B------:R-:W-:Y:S01]  /*0830*/  LEA R21, R12, R21, 0x2 ;  /* 0x000000150c157211 */ /* 0x000fe200078e10ff */
[----:B------:R-:W-:-:S06]  /*0840*/  IMAD.MOV.U32 R12, RZ, RZ, RZ ;  /* 0x000000ffff0c7224 */ /* 0x000fcc00078e00ff */
[----:B------:R-:W-:Y:S05]  /*0850*/  @!P0 BRA `(.L_x_23) ;  /* 0x00000000000c8947 */ /* 0x000fea0003800000 */
[----:B-1----:R-:W-:-:S04]  /*0860*/  IMAD R13, R19, UR5, R10 ;  /* 0x00000005130d7c24 */ /* 0x002fc8000f8e020a */
[----:B------:R-:W-:-:S06]  /*0870*/  IMAD.WIDE.U32 R12, R13, 0x4, R6 ;  /* 0x000000040d0c7825 */ /* 0x000fcc00078e0006 */
[----:B------:R0:W5:Y:S02]  /*0880*/  LDG.E R12, desc[UR10][R12.64] ;  /* 0x0000000a0c0c7981 */ /* 0x000164000c1e1900 */
.L_x_23:
[----:B------:R-:W-:Y:S05]  /*0890*/  BSYNC.RECONVERGENT B1 ;  /* 0x0000000000017941 */ /* 0x000fea0003800200 */
.L_x_22:
[----:B-----5:R2:W-:Y:S02]  /*08a0*/  STS [R21], R12 ;  /* 0x0000000c15007388 */ /* 0x0205e40000000800 */
.L_x_21:
[----:B------:R-:W-:Y:S05]  /*08b0*/  BSYNC.RECONVERGENT B0 ;  /* 0x0000000000007941 */ /* 0x000fea0003800200 */
.L_x_20:
[----:B------:R-:W-:Y:S01]  /*08c0*/  ISETP.GE.U32.AND P0, PT, R3, R5, PT ;  /* 0x000000050300720c */ /* 0x000fe20003f06070 */
[----:B------:R-:W-:-:S12]  /*08d0*/  BSSY.RECONVERGENT B0, `(.L_x_24) ;  /* 0x000000c000007945 */ /* 0x000fd80003800200 */
[----:B------:R-:W-:Y:S05]  /*08e0*/  @P0 BRA `(.L_x_25) ;  /* 0x0000000000280947 */ /* 0x000fea0003800000 */
[----:B------:R-:W-:Y:S01]  /*08f0*/  ISETP.GE.AND P0, PT, R11, UR5, PT ;  /* 0x000000050b007c0c */ /* 0x000fe2000bf06270 */
[----:B------:R-:W-:Y:S01]  /*0900*/  BSSY.RECONVERGENT B1, `(.L_x_26) ;  /* 0x0000007000017945 */ /* 0x000fe20003800200 */
[----:B0-----:R-:W-:Y:S01]  /*0910*/  LEA R15, R8, R15, 0x2 ;  /* 0x0000000f080f7211 */ /* 0x001fe200078e10ff */
[----:B------:R-:W-:-:S10]  /*0920*/  IMAD.MOV.U32 R10, RZ, RZ, RZ ;  /* 0x000000ffff0a7224 */ /* 0x000fd400078e00ff */
[----:B------:R-:W-:Y:S05]  /*0930*/  @P0 BRA `(.L_x_27) ;  /* 0x00000000000c0947 */ /* 0x000fea0003800000 */
[----:B------:R-:W-:-:S04]  /*0940*/  IMAD R11, R20, UR5, R11 ;  /* 0x00000005140b7c24 */ /* 0x000fc8000f8e020b */
[----:B------:R-:W-:-:S06]  /*0950*/  IMAD.WIDE.U32 R10, R11, 0x4, R6 ;  /* 0x000000040b0a7825 */ /* 0x000fcc00078e0006 */
[----:B------:R0:W5:Y:S02]  /*0960*/  LDG.E R10, desc[UR10][R10.64] ;  /* 0x0000000a0a0a7981 */ /* 0x000164000c1e1900 */
.L_x_27:
[----:B------:R-:W-:Y:S05]  /*0970*/  BSYNC.RECONVERGENT B1 ;  /* 0x0000000000017941 */ /* 0x000fea0003800200 */
.L_x_26:
[----:B-----5:R3:W-:Y:S02]  /*0980*/  STS [R15], R10 ;  /* 0x0000000a0f007388 */ /* 0x0207e40000000800 */
.L_x_25:
[----:B------:R-:W-:Y:S05]  /*0990*/  BSYNC.RECONVERGENT B0 ;  /* 0x0000000000007941 */ /* 0x000fea0003800200 */
.L_x_24:
[----:B------:R-:W-:Y:S01]  /*09a0*/  ISETP.GE.U32.AND P0, PT, R4, R5, PT ;  /* 0x000000050400720c */ /* 0x000fe20003f06070 */
[----:B------:R-:W-:-:S12]  /*09b0*/  BSSY.RECONVERGENT B0, `(.L_x_28) ;  /* 0x000000d000007945 */ /* 0x000fd80003800200 */
[----:B------:R-:W-:Y:S05]  /*09c0*/  @P0 BRA `(.L_x_29) ;  /* 0x00000000002c0947 */ /* 0x000fea0003800000 */
[----:B------:R-:W-:Y:S01]  /*09d0*/  UIADD3 UR4, UPT, UPT, -UR5, URZ, URZ ;  /* 0x000000ff05047290 */ /* 0x000fe2000fffe1ff */
[----:B------:R-:W-:Y:S01]  /*09e0*/  BSSY.RECONVERGENT B1, `(.L_x_30) ;  /* 0x0000008000017945 */ /* 0x000fe20003800200 */
[----:B------:R-:W-:Y:S01]  /*09f0*/  LEA R18, R20, R18, 0x2 ;  /* 0x0000001214127211 */ /* 0x000fe200078e10ff */
[----:B------:R-:W-:-:S03]  /*0a00*/  IMAD.MOV.U32 R5, RZ, RZ, RZ ;  /* 0x000000ffff057224 */ /* 0x000fc600078e00ff */
[----:B------:R-:W-:-:S13]  /*0a10*/  ISETP.GT.AND P0, PT, R14, UR4, PT ;  /* 0x000000040e007c0c */ /* 0x000fda000bf04270 */
[----:B------:R-:W-:Y:S05]  /*0a20*/  @P0 BRA `(.L_x_31) ;  /* 0x00000000000c0947 */ /* 0x000fea0003800000 */
[----:B------:R-:W-:-:S04]  /*0a30*/  IMAD R5, R14, UR5, R3 ;  /* 0x000000050e057c24 */ /* 0x000fc8000f8e0203 */
[----:B------:R-:W-:-:S05]  /*0a40*/  IMAD.WIDE.U32 R6, R5, 0x4, R6 ;  /* 0x0000000405067825 */ /* 0x000fca00078e0006 */
[----:B------:R4:W5:Y:S02]  /*0a50*/  LDG.E R5, desc[UR10][R6.64] ;  /* 0x0000000a06057981 */ /* 0x000964000c1e1900 */
.L_x_31:
[----:B------:R-:W-:Y:S05]  /*0a60*/  BSYNC.RECONVERGENT B1 ;  /* 0x0000000000017941 */ /* 0x000fea0003800200 */
.L_x_30:
[----:B-----5:R0:W-:Y:S02]  /*0a70*/  STS [R18], R5 ;  /* 0x0000000512007388 */ /* 0x0201e40000000800 */
.L_x_29:
[----:B------:R-:W-:Y:S05]  /*0a80*/  BSYNC.RECONVERGENT B0 ;  /* 0x0000000000007941 */ /* 0x000fea0003800200 */
.L_x_28:
[----:B------:R-:W-:Y:S01]  /*0a90*/  BAR.SYNC.DEFER_BLOCKING 0x0 ;  /* 0x0000000000007b1d */ /* 0x000fe20000010000 */
[----:B------:R-:W-:Y:S01]  /*0aa0*/  ISETP.GE.AND P0, PT, R9, 0x1, PT ;  /* 0x000000010900780c */ /* 0x000fe20003f06270 */
[----:B------:R-:W-:-:S12]  /*0ab0*/  HFMA2 R8, -RZ, RZ, 0, 0 ;  /* 0x00000000ff087431 */ /* 0x000fd800000001ff */
[----:B------:R-:W-:Y:S05]  /*0ac0*/  @!P0 BRA `(.L_x_32) ;  /* 0x0000000800c48947 */ /* 0x000fea0003800000 */
[----:B------:R-:W5:Y:S01]  /*0ad0*/  LDCU.64 UR6, c[0x0][0x388] ;  /* 0x00007100ff0677ac */ /* 0x000f620008000a00 */
[----:B------:R-:W-:Y:S01]  /*0ae0*/  LOP3.LUT R14, R9, 0xf, RZ, 0xc0, !PT ;  /* 0x0000000f090e7812 */ /* 0x000fe200078ec0ff */
[----:B---3--:R-:W-:Y:S01]  /*0af0*/  IMAD R10, R3, 0x4, R2 ;  /* 0x00000004030a7824 */ /* 0x008fe200078e0202 */
[----:B0-----:R-:W-:Y:S01]  /*0b00*/  LOP3.LUT R15, R9, 0x7, RZ, 0xc0, !PT ;  /* 0x00000007090f7812 */ /* 0x001fe200078ec0ff */
[----:B------:R-:W-:Y:S01]  /*0b10*/  UMOV UR4, URZ ;  /* 0x000000ff00047c82 */ /* 0x000fe20008000000 */
[----:B------:R-:W-:Y:S01]  /*0b20*/  MOV R8, RZ ;  /* 0x000000ff00087202 */ /* 0x000fe20000000f00 */
[----:B------:R-:W-:Y:S01]  /*0b30*/  VIADD R5, R14, 0xffffffff ;  /* 0xffffffff0e057836 */ /* 0x000fe20000000000 */
[----:B----4-:R-:W-:Y:S01]  /*0b40*/  IADD3 R6, PT, PT, R15, -0x1, RZ ;  /* 0xffffffff0f067810 */ /* 0x010fe20007ffe0ff */
[----:B------:R-:W-:-:S03]  /*0b50*/  VIADD R10, R10, 0x20 ;  /* 0x000000200a0a7836 */ /* 0x000fc60000000000 */
[----:B------:R-:W-:Y:S02]  /*0b60*/  ISETP.GE.U32.AND P0, PT, R5, 0x7, PT ;  /* 0x000000070500780c */ /* 0x000fe40003f06070 */
[C---:B------:R-:W-:Y:S02]  /*0b70*/  LOP3.LUT R5, R9.reuse, 0x7ffffff0, RZ, 0xc0, !PT ;  /* 0x7ffffff009057812 */ /* 0x040fe400078ec0ff */
[----:B------:R-:W-:Y:S02]  /*0b80*/  ISETP.GE.U32.AND P1, PT, R6, 0x3, PT ;  /* 0x000000030600780c */ /* 0x000fe40003f26070 */
[----:B------:R-:W-:Y:S01]  /*0b90*/  LOP3.LUT R9, R9, 0x3, RZ, 0xc0, !PT ;  /* 0x0000000309097812 */ /* 0x000fe200078ec0ff */
[----:B-----5:R-:W-:Y:S01]  /*0ba0*/  UIADD3 UR6, UP0, UPT, UR6, 0x20, URZ ;  /* 0x0000002006067890 */ /* 0x020fe2000ff1e0ff */
[----:B------:R-:W-:-:S03]  /*0bb0*/  IADD3 R11, PT, PT, -R5, RZ, RZ ;  /* 0x000000ff050b7210 */ /* 0x000fc60007ffe1ff */
[----:B------:R-:W-:-:S12]  /*0bc0*/  UIADD3.X UR7, UPT, UPT, URZ, UR7, URZ, UP0, !UPT ;  /* 0x00000007ff077290 */ /* 0x000fd800087fe4ff */
.L_x_38:
[----:B------:R-:W0:Y:S01]  /*0bd0*/  LDCU UR8, c[0x0][0x398] ;  /* 0x00007300ff0877ac */ /* 0x000e220008000800 */
[----:B------:R-:W-:Y:S01]  /*0be0*/  VIADD R17, R4, UR4 ;  /* 0x0000000404117c36 */ /* 0x000fe20008000000 */
[----:B-1----:R-:W-:Y:S01]  /*0bf0*/  MOV R16, RZ ;  /* 0x000000ff00107202 */ /* 0x002fe20000000f00 */
[----:B0-----:R-:W-:Y:S02]  /*0c00*/  UISETP.GE.U32.AND UP0, UPT, UR8, 0x10, UPT ;  /* 0x000000100800788c */ /* 0x001fe4000bf06070 */
[----:B------:R-:W-:Y:S02]  /*0c10*/  UIMAD UR5, UR4, UR8, URZ ;  /* 0x00000008040572a4 */ /* 0x000fe4000f8e02ff */
[----:B------:R-:W-:-:S04]  /*0c20*/  UIADD3 UR4, UPT, UPT, UR4, 0x1, URZ ;  /* 0x0000000104047890 */ /* 0x000fc8000fffe0ff */
[----:B------:R-:W-:Y:S01]  /*0c30*/  UISETP.NE.AND UP1, UPT, UR4, UR8, UPT ;  /* 0x000000080400728c */ /* 0x000fe2000bf25270 */
[----:B------:R-:W-:Y:S10]  /*0c40*/  BRA.U !UP0, `(.L_x_33) ;  /* 0x0000000108fc7547 */ /* 0x000ff4000b800000 */
[----:B------:R-:W-:-:S06]  /*0c50*/  UIMAD.WIDE.U32 UR8, UR5, 0x4, UR6 ;  /* 0x00000004050878a5 */ /* 0x000fcc000f8e0006 */
[----:B------:R-:W-:Y:S01]  /*0c60*/  IMAD.U32 R13, RZ, RZ, UR9 ;  /* 0x00000009ff0d7e24 */ /* 0x000fe2000f8e00ff */
[----:B------:R-:W-:Y:S01]  /*0c70*/  MOV R7, UR9 ;  /* 0x0000000900077c02 */ /* 0x000fe20008000f00 */
[----:B------:R-:W-:Y:S01]  /*0c80*/  IMAD.U32 R6, RZ, RZ, UR8 ;  /* 0x00000008ff067e24 */ /* 0x000fe2000f8e00ff */
[----:B--2---:R-:W-:Y:S01]  /*0c90*/  MOV R12, UR8 ;  /* 0x00000008000c7c02 */ /* 0x004fe20008000f00 */
[----:B------:R-:W-:Y:S01]  /*0ca0*/  IMAD R12, R17, 0x18, R10 ;  /* 0x00000018110c7824 */ /* 0x000fe200078e020a */
[----:B------:R-:W-:Y:S02]  /*0cb0*/  MOV R7, R13 ;  /* 0x0000000d00077202 */ /* 0x000fe40000000f00 */
[----:B------:R-:W-:-:S07]  /*0cc0*/  MOV R13, R11 ;  /* 0x0000000b000d7202 */ /* 0x000fce0000000f00 */
.L_x_34:
[----:B------:R-:W2:Y:S04]  /*0cd0*/  LDG.E R24, desc[UR10][R6.64+-0x20] ;  /* 0xffffe00a06187981 */ /* 0x000ea8000c1e1900 */
[----:B------:R-:W3:Y:S04]  /*0ce0*/  LDG.E R25, desc[UR10][R6.64+-0x1c] ;  /* 0xffffe40a06197981 */ /* 0x000ee8000c1e1900 */
[----:B------:R-:W4:Y:S04]  /*0cf0*/  LDG.E R20, desc[UR10][R6.64+-0x18] ;  /* 0xffffe80a06147981 */ /* 0x000f28000c1e1900 */
[----:B------:R-:W5:Y:S04]  /*0d00*/  LDG.E R21, desc[UR10][R6.64+-0x14] ;  /* 0xffffec0a06157981 */ /* 0x000f68000c1e1900 */
[----:B------:R-:W5:Y:S04]  /*0d10*/  LDG.E R22, desc[UR10][R6.64+-0x10] ;  /* 0xfffff00a06167981 */ /* 0x000f68000c1e1900 */
[----:B------:R-:W5:Y:S04]  /*0d20*/  LDG.E R19, desc[UR10][R6.64+-0xc] ;  /* 0xfffff40a06137981 */ /* 0x000f68000c1e1900 */
[----:B------:R-:W5:Y:S04]  /*0d30*/  LDG.E R18, desc[UR10][R6.64+-0x8] ;  /* 0xfffff80a06127981 */ /* 0x000f68000c1e1900 */
[----:B------:R-:W2:Y:S04]  /*0d40*/  LDS R23, [R12+-0x20] ;  /* 0xffffe0000c177984 */ /* 0x000ea80000000800 */
[----:B------:R-:W3:Y:S04]  /*0d50*/  LDS R26, [R12+-0x1c] ;  /* 0xffffe4000c1a7984 */ /* 0x000ee80000000800 */
[----:B------:R-:W5:Y:S04]  /*0d60*/  LDG.E R16, desc[UR10][R6.64+-0x4] ;  /* 0xfffffc0a06107981 */ /* 0x000f68000c1e1900 */
[----:B------:R-:W-:Y:S04]  /*0d70*/  LDS R27, [R12+-0x14] ;  /* 0xffffec000c1b7984 */ /* 0x000fe80000000800 */
[----:B------:R-:W-:Y:S01]  /*0d80*/  LDS R29, [R12+0x8] ;  /* 0x000008000c1d7984 */ /* 0x000fe20000000800 */
[----:B--2---:R-:W-:-:S03]  /*0d90*/  FFMA R23, R23, R24, R8 ;  /* 0x0000001817177223 */ /* 0x004fc60000000008 */
[----:B------:R-:W4:Y:S01]  /*0da0*/  LDS R24, [R12+-0x18] ;  /* 0xffffe8000c187984 */ /* 0x000f220000000800 */
[----:B---3--:R-:W-:-:S03]  /*0db0*/  FFMA R25, R26, R25, R23 ;  /* 0x000000191a197223 */ /* 0x008fc60000000017 */
[----:B------:R-:W2:Y:S04]  /*0dc0*/  LDG.E R8, desc[UR10][R6.64] ;  /* 0x0000000a06087981 */ /* 0x000ea8000c1e1900 */
[----:B------:R-:W0:Y:S01]  /*0dd0*/  LDS R23, [R12+-0x10] ;  /* 0xfffff0000c177984 */ /* 0x000e220000000800 */
[----:B----4-:R-:W-:-:S03]  /*0de0*/  FFMA R26, R24, R20, R25 ;  /* 0x00000014181a7223 */ /* 0x010fc60000000019 */
[----:B------:R-:W3:Y:S01]  /*0df0*/  LDG.E R20, desc[UR10][R6.64+0x4] ;  /* 0x0000040a06147981 */ /* 0x000ee2000c1e1900 */
[----:B-----5:R-:W-:-:S03]  /*0e00*/  FFMA R26, R27, R21, R26 ;  /* 0x000000151b1a7223 */ /* 0x020fc6000000001a */
[----:B------:R-:W1:Y:S04]  /*0e10*/  LDS R24, [R12+-0xc] ;  /* 0xfffff4000c187984 */ /* 0x000e680000000800 */
[----:B------:R-:W4:Y:S01]  /*0e20*/  LDG.E R21, desc[UR10][R6.64+0x8] ;  /* 0x0000080a06157981 */ /* 0x000f22000c1e1900 */
[----:B0-----:R-:W-:-:S03]  /*0e30*/  FFMA R27, R23, R22, R26 ;  /* 0x00000016171b7223 */ /* 0x001fc6000000001a */
[----:B------:R-:W0:Y:S04]  /*0e40*/  LDS R25, [R12+-0x8] ;  /* 0xfffff8000c197984 */ /* 0x000e280000000800 */
[----:B------:R-:W5:Y:S04]  /*0e50*/  LDG.E R22, desc[UR10][R6.64+0xc] ;  /* 0x00000c0a06167981 */ /* 0x000f68000c1e1900 */
[----:B------:R-:W5:Y:S01]  /*0e60*/  LDG.E R23, desc[UR10][R6.64+0x10] ;  /* 0x0000100a06177981 */ /* 0x000f62000c1e1900 */
[----:B-1----:R-:W-:-:S03]  /*0e70*/  FFMA R26, R24, R19, R27 ;  /* 0x00000013181a7223 */ /* 0x002fc6000000001b */
[----:B------:R-:W5:Y:S04]  /*0e80*/  LDG.E R24, desc[UR10][R6.64+0x14] ;  /* 0x0000140a06187981 */ /* 0x000f68000c1e1900 */
[----:B------:R-:W5:Y:S01]  /*0e90*/  LDG.E R19, desc[UR10][R6.64+0x18] ;  /* 0x0000180a06137981 */ /* 0x000f62000c1e1900 */
[----:B0-----:R-:W-:-:S03]  /*0ea0*/  FFMA R25, R25, R18, R26 ;  /* 0x0000001219197223 */ /* 0x001fc6000000001a */
[----:B------:R0:W5:Y:S01]  /*0eb0*/  LDG.E R18, desc[UR10][R6.64+0x1c] ;  /* 0x00001c0a06127981 */ /* 0x000162000c1e1900 */
[----:B------:R-:W-:-:S03]  /*0ec0*/  VIADD R13, R13, 0x10 ;  /* 0x000000100d0d7836 */ /* 0x000fc60000000000 */
[----:B------:R-:W1:Y:S02]  /*0ed0*/  LDS R26, [R12+-0x4] ;  /* 0xfffffc000c1a7984 */ /* 0x000e640000000800 */
[----:B------:R-:W-:Y:S02]  /*0ee0*/  ISETP.NE.AND P2, PT, R13, RZ, PT ;  /* 0x000000ff0d00720c */ /* 0x000fe40003f45270 */
[----:B0-----:R-:W-:-:S04]  /*0ef0*/  IADD3 R6, P3, PT, R6, 0x40, RZ ;  /* 0x0000004006067810 */ /* 0x001fc80007f7e0ff */
[----:B------:R-:W-:Y:S01]  /*0f00*/  IADD3.X R7, PT, PT, RZ, R7, RZ, P3, !PT ;  /* 0x00000007ff077210 */ /* 0x000fe20001ffe4ff */
[----:B-1----:R-:W-:Y:S02]  /*0f10*/  FFMA R25, R26, R16, R25 ;  /* 0x000000101a197223 */ /* 0x002fe40000000019 */
[----:B------:R-:W2:Y:S04]  /*0f20*/  LDS R16, [R12] ;  /* 0x000000000c107984 */ /* 0x000ea80000000800 */
[----:B------:R-:W3:Y:S01]  /*0f30*/  LDS R26, [R12+0x4] ;  /* 0x000004000c1a7984 */ /* 0x000ee20000000800 */
[----:B--2---:R-:W-:-:S03]  /*0f40*/  FFMA R27, R16, R8, R25 ;  /* 0x00000008101b7223 */ /* 0x004fc60000000019 */
[----:B------:R-:W5:Y:S04]  /*0f50*/  LDS R25, [R12+0xc] ;  /* 0x00000c000c197984 */ /* 0x000f680000000800 */
[----:B------:R-:W0:Y:S04]  /*0f60*/  LDS R8, [R12+0x10] ;  /* 0x000010000c087984 */ /* 0x000e280000000800 */
[----:B------:R-:W-:Y:S01]  /*0f70*/  LDS R16, [R12+0x18] ;  /* 0x000018000c107984 */ /* 0x000fe20000000800 */
[----:B---3--:R-:W-:-:S03]  /*0f80*/  FFMA R20, R26, R20, R27 ;  /* 0x000000141a147223 */ /* 0x008fc6000000001b */
[----:B------:R-:W1:Y:S01]  /*0f90*/  LDS R27, [R12+0x14] ;  /* 0x000014000c1b7984 */ /* 0x000e620000000800 */
[----:B----4-:R-:W-:-:S03]  /*0fa0*/  FFMA R20, R29, R21, R20 ;  /* 0x000000151d147223 */ /* 0x010fc60000000014 */
[----:B------:R2:W3:Y:S01]  /*0fb0*/  LDS R21, [R12+0x1c] ;  /* 0x00001c000c157984 */ /* 0x0004e20000000800 */
[----:B-----5:R-:W-:Y:S01]  /*0fc0*/  FFMA R25, R25, R22, R20 ;  /* 0x0000001619197223 */ /* 0x020fe20000000014 */
[----:B--2---:R-:W-:-:S03]  /*0fd0*/  IADD3 R12, PT, PT, R12, 0x40, RZ ;  /* 0x000000400c0c7810 */ /* 0x004fc60007ffe0ff */
[----:B0-----:R-:W-:-:S04]  /*0fe0*/  FFMA R8, R8, R23, R25 ;  /* 0x0000001708087223 */ /* 0x001fc80000000019 */
[----:B-1----:R-:W-:-:S04]  /*0ff0*/  FFMA R27, R27, R24, R8 ;  /* 0x000000181b1b7223 */ /* 0x002fc80000000008 */
[----:B------:R-:W-:-:S04]  /*1000*/  FFMA R16, R16, R19, R27 ;  /* 0x0000001310107223 */ /* 0x000fc8000000001b */
[----:B---3--:R-:W-:Y:S01]  /*1010*/  FFMA R8, R21, R18, R16 ;  /* 0x0000001215087223 */ /* 0x008fe20000000010 */
[----:B------:R-:W-:Y:S06]  /*1020*/  @P2 BRA `(.L_x_34) ;  /* 0xfffffffc00282947 */ /* 0x000fec000383ffff */
[----:B------:R-:W-:-:S07]  /*1030*/  IMAD.MOV.U32 R16, RZ, RZ, R5 ;  /* 0x000000ffff107224 */ /* 0x000fce00078e0005 */
.L_x_33:
[----:B------:R-:W-:-:S13]  /*1040*/  ISETP.NE.AND P2, PT, R14, RZ, PT ;  /* 0x000000ff0e00720c */ /* 0x000fda0003f45270 */
[----:B------:R-:W-:Y:S05]  /*1050*/  @!P2 BRA `(.L_x_35) ;  /* 0x00000004005ca947 */ /* 0x000fea0003800000 */
[----:B------:R-:W-:Y:S01]  /*1060*/  ISETP.NE.AND P2, PT, R15, RZ, PT ;  /* 0x000000ff0f00720c */ /* 0x000fe20003f45270 */
[----:B------:R-:W-:Y:S01]  /*1070*/  IMAD R17, R17, 0x18, R2 ;  /* 0x0000001811117824 */ /* 0x000fe200078e0202 */
[----:B------:R-:W-:Y:S11]  /*1080*/  @!P0 BRA `(.L_x_36) ;  /* 0x00000000008c8947 */ /* 0x000ff60003800000 */
[----:B--2---:R-:W0:Y:S01]  /*1090*/  LDC.64 R12, c[0x0][0x388] ;  /* 0x0000e200ff0c7b82 */ /* 0x004e220000000a00 */
[C---:B------:R-:W-:Y:S02]  /*10a0*/  IADD3 R19, PT, PT, R16.reuse, UR5, RZ ;  /* 0x0000000510137c10 */ /* 0x040fe4000fffe0ff */
[----:B------:R-:W-:-:S05]  /*10b0*/  IADD3 R18, P3, PT, R16, UR5, RZ ;  /* 0x0000000510127c10 */ /* 0x000fca000ff7e0ff */
[----:B------:R-:W1:Y:S01]  /*10c0*/  LDC.64 R6, c[0x0][0x388] ;  /* 0x0000e200ff067b82 */ /* 0x000e620000000a00 */
[----:B0-----:R-:W-:Y:S01]  /*10d0*/  IMAD.WIDE.U32 R12, R19, 0x4, R12 ;  /* 0x00000004130c7825 */ /* 0x001fe200078e000c */
[----:B------:R-:W-:-:S04]  /*10e0*/  IADD3.X R19, PT, PT, RZ, RZ, RZ, P3, !PT ;  /* 0x000000ffff137210 */ /* 0x000fc80001ffe4ff */
[----:B------:R0:W2:Y:S01]  /*10f0*/  LDG.E R27, desc[UR10][R12.64] ;  /* 0x0000000a0c1b7981 */ /* 0x0000a2000c1e1900 */
[----:B-1----:R-:W-:-:S04]  /*1100*/  LEA R6, P3, R18, R6, 0x2 ;  /* 0x0000000612067211 */ /* 0x002fc800078610ff */
[----:B------:R-:W-:-:S05]  /*1110*/  LEA.HI.X R7, R18, R7, R19, 0x2, P3 ;  /* 0x0000000712077211 */ /* 0x000fca00018f1413 */
[----:B------:R-:W3:Y:S04]  /*1120*/  LDG.E R24, desc[UR10][R6.64+0x4] ;  /* 0x0000040a06187981 */ /* 0x000ee8000c1e1900 */
[----:B------:R-:W4:Y:S04]  /*1130*/  LDG.E R20, desc[UR10][R6.64+0x8] ;  /* 0x0000080a06147981 */ /* 0x000f28000c1e1900 */
[----:B------:R-:W5:Y:S04]  /*1140*/  LDG.E R18, desc[UR10][R6.64+0xc] ;  /* 0x00000c0a06127981 */ /* 0x000f68000c1e1900 */
[----:B------:R-:W5:Y:S04]  /*1150*/  LDG.E R22, desc[UR10][R6.64+0x10] ;  /* 0x0000100a06167981 */ /* 0x000f68000c1e1900 */
[----:B------:R-:W5:Y:S04]  /*1160*/  LDG.E R21, desc[UR10][R6.64+0x14] ;  /* 0x0000140a06157981 */ /* 0x000f68000c1e1900 */
[----:B------:R-:W5:Y:S04]  /*1170*/  LDG.E R19, desc[UR10][R6.64+0x18] ;  /* 0x0000180a06137981 */ /* 0x000f68000c1e1900 */
[----:B------:R1:W5:Y:S01]  /*1180*/  LDG.E R23, desc[UR10][R6.64+0x1c] ;  /* 0x00001c0a06177981 */ /* 0x000362000c1e1900 */
[----:B------:R-:W-:-:S05]  /*1190*/  IMAD.IADD R26, R16, 0x1, R3 ;  /* 0x00000001101a7824 */ /* 0x000fca00078e0203 */
[----:B------:R-:W-:-:S05]  /*11a0*/  LEA R25, R26, R17, 0x2 ;  /* 0x000000111a197211 */ /* 0x000fca00078e10ff */
[----:B------:R-:W2:Y:S04]  /*11b0*/  LDS R29, [R25] ;  /* 0x00000000191d7984 */ /* 0x000ea80000000800 */
[----:B0-----:R-:W3:Y:S04]  /*11c0*/  LDS R12, [R25+0x4] ;  /* 0x00000400190c7984 */ /* 0x001ee80000000800 */
[----:B------:R-:W4:Y:S04]  /*11d0*/  LDS R13, [R25+0x8] ;  /* 0x00000800190d7984 */ /* 0x000f280000000800 */
[----:B-1----:R-:W-:Y:S01]  /*11e0*/  LDS R6, [R25+0x18] ;  /* 0x0000180019067984 */ /* 0x002fe20000000800 */
[----:B------:R-:W-:Y:S01]  /*11f0*/  IADD3 R16, PT, PT, R16, 0x8, RZ ;  /* 0x0000000810107810 */ /* 0x000fe20007ffe0ff */
[----:B--2---:R-:W-:-:S02]  /*1200*/  FFMA R8, R29, R27, R8 ;  /* 0x0000001b1d087223 */ /* 0x004fc40000000008 */
[----:B------:R-:W5:Y:S04]  /*1210*/  LDS R29, [R25+0xc] ;  /* 0x00000c00191d7984 */ /* 0x000f680000000800 */
[----:B------:R-:W0:Y:S01]  /*1220*/  LDS R27, [R25+0x10] ;  /* 0x00001000191b7984 */ /* 0x000e220000000800 */
[----:B---3--:R-:W-:-:S03]  /*1230*/  FFMA R12, R12, R24, R8 ;  /* 0x000000180c0c7223 */ /* 0x008fc60000000008 */
[----:B------:R-:W1:Y:S04]  /*1240*/  LDS R24, [R25+0x14] ;  /* 0x0000140019187984 */ /* 0x000e680000000800 */
[----:B------:R-:W2:Y:S01]  /*1250*/  LDS R8, [R25+0x1c] ;  /* 0x00001c0019087984 */ /* 0x000ea20000000800 */
[----:B----4-:R-:W-:-:S04]  /*1260*/  FFMA R12, R13, R20, R12 ;  /* 0x000000140d0c7223 */ /* 0x010fc8000000000c */
[----:B-----5:R-:W-:-:S04]  /*1270*/  FFMA R12, R29, R18, R12 ;  /* 0x000000121d0c7223 */ /* 0x020fc8000000000c */
[----:B0-----:R-:W-:-:S04]  /*1280*/  FFMA R12, R27, R22, R12 ;  /* 0x000000161b0c7223 */ /* 0x001fc8000000000c */
[----:B-1----:R-:W-:-:S04]  /*1290*/  FFMA R21, R24, R21, R12 ;  /* 0x0000001518157223 */ /* 0x002fc8000000000c */
[----:B------:R-:W-:-:S04]  /*12a0*/  FFMA R19, R6, R19, R21 ;  /* 0x0000001306137223 */ /* 0x000fc80000000015 */
[----:B--2---:R-:W-:-:S07]  /*12b0*/  FFMA R8, R8, R23, R19 ;  /* 0x0000001708087223 */ /* 0x004fce0000000013 */
.L_x_36:
[----:B------:R-:W-:Y:S05]  /*12c0*/  @!P2 BRA `(.L_x_35) ;  /* 0x0000000000c0a947 */ /* 0x000fea0003800000 */
[----:B------:R-:W-:Y:S01]  /*12d0*/  ISETP.NE.AND P2, PT, R9, RZ, PT ;  /* 0x000000ff0900720c */ /* 0x000fe20003f45270 */
[----:B------:R-:W-:-:S12]  /*12e0*/  @!P1 BRA `(.L_x_37) ;  /* 0x00000000005c9947 */ /* 0x000fd80003800000 */
[----:B--2---:R-:W0:Y:S01]  /*12f0*/  LDC.64 R12, c[0x0][0x388] ;  /* 0x0000e200ff0c7b82 */ /* 0x004e220000000a00 */
[C---:B------:R-:W-:Y:S01]  /*1300*/  IADD3 R18, P3, PT, R16.reuse, UR5, RZ ;  /* 0x0000000510127c10 */ /* 0x040fe2000ff7e0ff */
[----:B------:R-:W-:-:S03]  /*1310*/  VIADD R19, R16, UR5 ;  /* 0x0000000510137c36 */ /* 0x000fc60008000000 */
[----:B------:R-:W-:-:S03]  /*1320*/  IADD3.X R20, PT, PT, RZ, RZ, RZ, P3, !PT ;  /* 0x000000ffff147210 */ /* 0x000fc60001ffe4ff */
[----:B------:R-:W1:Y:S01]  /*1330*/  LDC.64 R6, c[0x0][0x388] ;  /* 0x0000e200ff067b82 */ /* 0x000e620000000a00 */
[----:B0-----:R-:W-:-:S06]  /*1340*/  IMAD.WIDE.U32 R12, R19, 0x4, R12 ;  /* 0x00000004130c7825 */ /* 0x001fcc00078e000c */
[----:B------:R-:W2:Y:S01]  /*1350*/  LDG.E R12, desc[UR10][R12.64] ;  /* 0x0000000a0c0c7981 */ /* 0x000ea2000c1e1900 */
[----:B-1----:R-:W-:-:S04]  /*1360*/  LEA R6, P3, R18, R6, 0x2 ;  /* 0x0000000612067211 */ /* 0x002fc800078610ff */
[----:B------:R-:W-:-:S05]  /*1370*/  LEA.HI.X R7, R18, R7, R20, 0x2, P3 ;  /* 0x0000000712077211 */ /* 0x000fca00018f1414 */
[----:B------:R-:W3:Y:S04]  /*1380*/  LDG.E R21, desc[UR10][R6.64+0x4] ;  /* 0x0000040a06157981 */ /* 0x000ee8000c1e1900 */
[----:B------:R-:W4:Y:S04]  /*1390*/  LDG.E R23, desc[UR10][R6.64+0x8] ;  /* 0x0000080a06177981 */ /* 0x000f28000c1e1900 */
[----:B------:R-:W5:Y:S01]  /*13a0*/  LDG.E R25, desc[UR10][R6.64+0xc] ;  /* 0x00000c0a06197981 */ /* 0x000f62000c1e1900 */
[----:B------:R-:W-:-:S05]  /*13b0*/  IADD3 R18, PT, PT, R16, R3, RZ ;  /* 0x0000000310127210 */ /* 0x000fca0007ffe0ff */
[----:B------:R-:W-:-:S05]  /*13c0*/  IMAD R18, R18, 0x4, R17 ;  /* 0x0000000412127824 */ /* 0x000fca00078e0211 */
[----:B------:R-:W2:Y:S04]  /*13d0*/  LDS R19, [R18] ;  /* 0x0000000012137984 */ /* 0x000ea80000000800 */
[----:B------:R-:W3:Y:S04]  /*13e0*/  LDS R20, [R18+0x4] ;  /* 0x0000040012147984 */ /* 0x000ee80000000800 */
[----:B------:R-:W4:Y:S04]  /*13f0*/  LDS R22, [R18+0x8] ;  /* 0x0000080012167984 */ /* 0x000f280000000800 */
[----:B------:R-:W5:Y:S01]  /*1400*/  LDS R24, [R18+0xc] ;  /* 0x00000c0012187984 */ /* 0x000f620000000800 */
[----:B------:R-:W-:Y:S01]  /*1410*/  IADD3 R16, PT, PT, R16, 0x4, RZ ;  /* 0x0000000410107810 */ /* 0x000fe20007ffe0ff */
[----:B--2---:R-:W-:-:S04]  /*1420*/  FFMA R19, R19, R12, R8 ;  /* 0x0000000c13137223 */ /* 0x004fc80000000008 */
[----:B---3--:R-:W-:-:S04]  /*1430*/  FFMA R19, R20, R21, R19 ;  /* 0x0000001514137223 */ /* 0x008fc80000000013 */
[----:B----4-:R-:W-:-:S04]  /*1440*/  FFMA R19, R22, R23, R19 ;  /* 0x0000001716137223 */ /* 0x010fc80000000013 */
[----:B-----5:R-:W-:-:S07]  /*1450*/  FFMA R8, R24, R25, R19 ;  /* 0x0000001918087223 */ /* 0x020fce0000000013 */
.L_x_37:
[----:B------:R-:W-:Y:S05]  /*1460*/  @!P2 BRA `(.L_x_35) ;  /* 0x000000000058a947 */ /* 0x000fea0003800000 */
[----:B------:R-:W0:Y:S01]  /*1470*/  LDC.64 R6, c[0x0][0x388] ;  /* 0x0000e200ff067b82 */ /* 0x000e220000000a00 */
[----:B------:R-:W-:-:S05]  /*1480*/  IADD3 R13, PT, PT, R16, UR5, RZ ;  /* 0x00000005100d7c10 */ /* 0x000fca000fffe0ff */
[----:B0-----:R-:W-:-:S06]  /*1490*/  IMAD.WIDE.U32 R6, R13, 0x4, R6 ;  /* 0x000000040d067825 */ /* 0x001fcc00078e0006 */
[----:B------:R-:W3:Y:S01]  /*14a0*/  LDG.E R6, desc[UR10][R6.64] ;  /* 0x0000000a06067981 */ /* 0x000ee2000c1e1900 */
[----:B--2---:R-:W-:Y:S01]  /*14b0*/  IMAD.IADD R12, R3, 0x1, R16 ;  /* 0x00000001030c7824 */ /* 0x004fe200078e0210 */
[----:B------:R-:W-:-:S04]  /*14c0*/  ISETP.NE.AND P2, PT, R9, 0x1, PT ;  /* 0x000000010900780c */ /* 0x000fc80003f45270 */
[----:B------:R-:W-:-:S05]  /*14d0*/  LEA R18, R12, R17, 0x2 ;  /* 0x000000110c127211 */ /* 0x000fca00078e10ff */
[----:B------:R-:W3:Y:S02]  /*14e0*/  LDS R13, [R18] ;  /* 0x00000000120d7984 */ /* 0x000ee40000000800 */
[----:B---3--:R-:W-:Y:S02]  /*14f0*/  FFMA R8, R13, R6, R8 ;  /* 0x000000060d087223 */ /* 0x008fe40000000008 */
[----:B------:R-:W-:Y:S05]  /*1500*/  @!P2 BRA `(.L_x_35) ;  /* 0x000000000030a947 */ /* 0x000fea0003800000 */
[----:B------:R-:W0:Y:S01]  /*1510*/  LDC.64 R6, c[0x0][0x388] ;  /* 0x0000e200ff067b82 */ /* 0x000e220000000a00 */
[----:B------:R-:W-:-:S04]  /*1520*/  IADD3 R12, P2, PT, R16, UR5, RZ ;  /* 0x00000005100c7c10 */ /* 0x000fc8000ff5e0ff */
[----:B------:R-:W-:Y:S02]  /*1530*/  IADD3.X R13, PT, PT, RZ, RZ, RZ, P2, !PT ;  /* 0x000000ffff0d7210 */ /* 0x000fe400017fe4ff */
[----:B------:R-:W-:-:S13]  /*1540*/  ISETP.NE.AND P2, PT, R9, 0x2, PT ;  /* 0x000000020900780c */ /* 0x000fda0003f45270 */
[----:B------:R-:W-:Y:S01]  /*1550*/  @P2 LDS R17, [R18+0x8] ;  /* 0x0000080012112984 */ /* 0x000fe20000000800 */
[----:B0-----:R-:W-:-:S04]  /*1560*/  LEA R6, P3, R12, R6, 0x2 ;  /* 0x000000060c067211 */ /* 0x001fc800078610ff */
[----:B------:R-:W-:Y:S02]  /*1570*/  LEA.HI.X R7, R12, R7, R13, 0x2, P3 ;  /* 0x000000070c077211 */ /* 0x000fe400018f140d */
[----:B------:R-:W0:Y:S04]  /*1580*/  LDS R13, [R18+0x4] ;  /* 0x00000400120d7984 */ /* 0x000e280000000800 */
[----:B------:R-:W0:Y:S04]  /*1590*/  LDG.E R12, desc[UR10][R6.64+0x4] ;  /* 0x0000040a060c7981 */ /* 0x000e28000c1e1900 */
[----:B------:R-:W2:Y:S01]  /*15a0*/  @P2 LDG.E R16, desc[UR10][R6.64+0x8] ;  /* 0x0000080a06102981 */ /* 0x000ea2000c1e1900 */
[----:B0-----:R-:W-:-:S04]  /*15b0*/  FFMA R8, R13, R12, R8 ;  /* 0x0000000c0d087223 */ /* 0x001fc80000000008 */
[----:B--2---:R-:W-:-:S07]  /*15c0*/  @P2 FFMA R8, R17, R16, R8 ;  /* 0x0000001011082223 */ /* 0x004fce0000000008 */
.L_x_35:
[----:B------:R-:W-:Y:S05]  /*15d0*/  BRA.U UP1, `(.L_x_38) ;  /* 0xfffffff5017c7547 */ /* 0x000fea000b83ffff */
.L_x_32:
[----:B------:R-:W5:Y:S02]  /*15e0*/  LDC.64 R2, c[0x0][0x390] ;  /* 0x0000e400ff027b82 */ /* 0x000f640000000a00 */
[----:B-----5:R-:W-:-:S05]  /*15f0*/  IMAD.WIDE R2, R0, 0x4, R2 ;  /* 0x0000000400027825 */ /* 0x020fca00078e0202 */
[----:B------:R-:W-:Y:S01]  /*1600*/  STG.E desc[UR10][R2.64], R8 ;  /* 0x0000000802007986 */ /* 0x000fe2000c10190a */
[----:B------:R-:W-:Y:S05]  /*1610*/  EXIT ;  /* 0x000000000000794d */ /* 0x000fea0003800000 */
.L_x_39:
[----:B------:R-:W-:-:S00]  /*1620*/  BRA `(.L_x_39) ;  /* 0xfffffffc00fc7947 */ /* 0x000fc0000383ffff */
[----:B------:R-:W-:-:S00]  /*1630*/  NOP ;  /* 0x0000000000007918 */ /* 0x000fc00000000000 */
        /* <DEDUP_REMOVED lines=12> */
.L_x_40:


//--------------------- .nv.shared._Z4convPfS_S_iii --------------------------
	.section	.nv.shared._Z4convPfS_S_iii,"aw",@nobits
	.sectionflags	@""
	.align	4
.nv.shared._Z4convPfS_S_iii:
	.zero		1168


//--------------------- .nv.shared.reserved.0     --------------------------
	.section	.nv.shared.reserved.0,"aw",@nobits
	.weak		__nv_reservedSMEM_offset_0_alias
	.size		__nv_reservedSMEM_offset_0_alias, 0, 64
	.other		__nv_reservedSMEM_offset_0_alias,@"STO_CUDA_RESERVED_SHARED STV_DEFAULT"
__nv_reservedSMEM_offset_0_alias:
	.zero		0
	.zero		64


//--------------------- .nv.constant0._Z4convPfS_S_iii --------------------------
	.section	.nv.constant0._Z4convPfS_S_iii,"a",@progbits
	.sectionflags	@""
	.align	4
.nv.constant0._Z4convPfS_S_iii:
	.zero		932


//--------------------- SYMBOLS --------------------------

	.type		.nv.reservedSmem.offset0,@object
	.size		.nv.reservedSmem.offset0,0x4
	.type		.nv.reservedSmem.cap,@object
	.size		.nv.reservedSmem.cap,0x4
